	.headerflags	@"EF_CUDA_TEXMODE_UNIFIED EF_CUDA_64BIT_ADDRESS EF_CUDA_ACCELERATORS EF_CUDA_SM90 EF_CUDA_VIRTUAL_SM(EF_CUDA_SM90)"
	.elftype	@"ET_EXEC"


//--------------------- .nv.info                  --------------------------
	.section	.nv.info,"",@"SHT_CUDA_INFO"
	.align	4


	//----- nvinfo : EIATTR_REGCOUNT
	.align		4
        /*0000*/ 	.byte	0x04, 0x2f
        /*0002*/ 	.short	(.L_3 - .L_2)
	.align		4
.L_2:
        /*0004*/ 	.word	index@(triton_poi_fused__native_batch_norm_legit_no_training_add_native_batch_norm_backward_relu_22)
        /*0008*/ 	.word	0x00000015


	//----- nvinfo : EIATTR_MIN_STACK_SIZE
	.align		4
.L_3:
        /*000c*/ 	.byte	0x04, 0x12
        /*000e*/ 	.short	(.L_5 - .L_4)
	.align		4
.L_4:
        /*0010*/ 	.word	index@(triton_poi_fused__native_batch_norm_legit_no_training_add_native_batch_norm_backward_relu_22)
        /*0014*/ 	.word	0x00000000


	//----- nvinfo : EIATTR_FRAME_SIZE
	.align		4
.L_5:
        /*0018*/ 	.byte	0x04, 0x11
        /*001a*/ 	.short	(.L_7 - .L_6)
	.align		4
.L_6:
        /*001c*/ 	.word	index@(triton_poi_fused__native_batch_norm_legit_no_training_add_native_batch_norm_backward_relu_22)
        /*0020*/ 	.word	0x00000000


	//----- nvinfo : EIATTR_MIN_STACK_SIZE
	.align		4
.L_7:
        /*0024*/ 	.byte	0x04, 0x12
        /*0026*/ 	.short	(.L_9 - .L_8)
	.align		4
.L_8:
        /*0028*/ 	.word	index@(triton_poi_fused__native_batch_norm_legit_no_training_add_native_batch_norm_backward_relu_22)
        /*002c*/ 	.word	0x00000000
.L_9:


//--------------------- .nv.info.triton_poi_fused__native_batch_norm_legit_no_training_add_native_batch_norm_backward_relu_22 --------------------------
	.section	.nv.info.triton_poi_fused__native_batch_norm_legit_no_training_add_native_batch_norm_backward_relu_22,"",@"SHT_CUDA_INFO"
	.sectionflags	@""
	.align	4


	//----- nvinfo : EIATTR_CUDA_API_VERSION
	.align		4
        /*0000*/ 	.byte	0x04, 0x37
        /*0002*/ 	.short	(.L_11 - .L_10)
.L_10:
        /*0004*/ 	.word	0x0000007c


	//----- nvinfo : EIATTR_KPARAM_INFO
	.align		4
.L_11:
        /*0008*/ 	.byte	0x04, 0x17
        /*000a*/ 	.short	(.L_13 - .L_12)
.L_12:
        /*000c*/ 	.word	0x00000000
        /*0010*/ 	.short	0x0008
        /*0012*/ 	.short	0x0040
        /*0014*/ 	.byte	0x00, 0xf0, 0x11, 0x00


	//----- nvinfo : EIATTR_KPARAM_INFO
	.align		4
.L_13:
        /*0018*/ 	.byte	0x04, 0x17
        /*001a*/ 	.short	(.L_15 - .L_14)
.L_14:
        /*001c*/ 	.word	0x00000000
        /*0020*/ 	.short	0x0007
        /*0022*/ 	.short	0x0038
        /*0024*/ 	.byte	0x00, 0xf4, 0x21, 0x00


	//----- nvinfo : EIATTR_KPARAM_INFO
	.align		4
.L_15:
        /*0028*/ 	.byte	0x04, 0x17
        /*002a*/ 	.short	(.L_17 - .L_16)
.L_16:
        /*002c*/ 	.word	0x00000000
        /*0030*/ 	.short	0x0006
        /*0032*/ 	.short	0x0030
        /*0034*/ 	.byte	0x00, 0xf4, 0x21, 0x00


	//----- nvinfo : EIATTR_KPARAM_INFO
	.align		4
.L_17:
        /*0038*/ 	.byte	0x04, 0x17
        /*003a*/ 	.short	(.L_19 - .L_18)
.L_18:
        /*003c*/ 	.word	0x00000000
        /*0040*/ 	.short	0x0005
        /*0042*/ 	.short	0x0028
        /*0044*/ 	.byte	0x00, 0xf4, 0x21, 0x00


	//----- nvinfo : EIATTR_KPARAM_INFO
	.align		4
.L_19:
        /*0048*/ 	.byte	0x04, 0x17
        /*004a*/ 	.short	(.L_21 - .L_20)
.L_20:
        /*004c*/ 	.word	0x00000000
        /*0050*/ 	.short	0x0004
        /*0052*/ 	.short	0x0020
        /*0054*/ 	.byte	0x00, 0xf4, 0x21, 0x00


	//----- nvinfo : EIATTR_KPARAM_INFO
	.align		4
.L_21:
        /*0058*/ 	.byte	0x04, 0x17
        /*005a*/ 	.short	(.L_23 - .L_22)
.L_22:
        /*005c*/ 	.word	0x00000000
        /*0060*/ 	.short	0x0003
        /*0062*/ 	.short	0x0018
        /*0064*/ 	.byte	0x00, 0xf4, 0x21, 0x00


	//----- nvinfo : EIATTR_KPARAM_INFO
	.align		4
.L_23:
        /*0068*/ 	.byte	0x04, 0x17
        /*006a*/ 	.short	(.L_25 - .L_24)
.L_24:
        /*006c*/ 	.word	0x00000000
        /*0070*/ 	.short	0x0002
        /*0072*/ 	.short	0x0010
        /*0074*/ 	.byte	0x00, 0xf4, 0x21, 0x00


	//----- nvinfo : EIATTR_KPARAM_INFO
	.align		4
.L_25:
        /*0078*/ 	.byte	0x04, 0x17
        /*007a*/ 	.short	(.L_27 - .L_26)
.L_26:
        /*007c*/ 	.word	0x00000000
        /*0080*/ 	.short	0x0001
        /*0082*/ 	.short	0x0008
        /*0084*/ 	.byte	0x00, 0xf4, 0x21, 0x00


	//----- nvinfo : EIATTR_KPARAM_INFO
	.align		4
.L_27:
        /*0088*/ 	.byte	0x04, 0x17
        /*008a*/ 	.short	(.L_29 - .L_28)
.L_28:
        /*008c*/ 	.word	0x00000000
        /*0090*/ 	.short	0x0000
        /*0092*/ 	.short	0x0000
        /*0094*/ 	.byte	0x00, 0xf4, 0x21, 0x00


	//----- nvinfo : EIATTR_SPARSE_MMA_MASK
	.align		4
.L_29:
        /*0098*/ 	.byte	0x03, 0x50
        /*009a*/ 	.short	0x0000


	//----- nvinfo : EIATTR_MAXREG_COUNT
	.align		4
        /*009c*/ 	.byte	0x03, 0x1b
        /*009e*/ 	.short	0x00ff


	//----- nvinfo : EIATTR_EXIT_INSTR_OFFSETS
	.align		4
        /*00a0*/ 	.byte	0x04, 0x1c
        /*00a2*/ 	.short	(.L_31 - .L_30)


	//   ....[0]....
.L_30:
        /*00a4*/ 	.word	0x00000440


	//----- nvinfo : EIATTR_REQNTID
	.align		4
.L_31:
        /*00a8*/ 	.byte	0x04, 0x10
        /*00aa*/ 	.short	(.L_33 - .L_32)
.L_32:
        /*00ac*/ 	.word	0x00000100
        /*00b0*/ 	.word	0x00000001
        /*00b4*/ 	.word	0x00000001


	//----- nvinfo : EIATTR_CBANK_PARAM_SIZE
	.align		4
.L_33:
        /*00b8*/ 	.byte	0x03, 0x19
        /*00ba*/ 	.short	0x0044


	//----- nvinfo : EIATTR_PARAM_CBANK
	.align		4
        /*00bc*/ 	.byte	0x04, 0x0a
        /*00be*/ 	.short	(.L_35 - .L_34)
	.align		4
.L_34:
        /*00c0*/ 	.word	index@(.nv.constant0.triton_poi_fused__native_batch_norm_legit_no_training_add_native_batch_norm_backward_relu_22)
        /*00c4*/ 	.short	0x0210
        /*00c6*/ 	.short	0x0044


	//----- nvinfo : EIATTR_SW_WAR
	.align		4
.L_35:
        /*00c8*/ 	.byte	0x04, 0x36
        /*00ca*/ 	.short	(.L_37 - .L_36)
.L_36:
        /*00cc*/ 	.word	0x00000008
.L_37:


//--------------------- .nv.callgraph             --------------------------
	.section	.nv.callgraph,"",@"SHT_CUDA_CALLGRAPH"
	.align	4
	.sectionentsize	8
	.align		4
        /*0000*/ 	.word	0x00000000
	.align		4
        /*0004*/ 	.word	0xffffffff
	.align		4
        /*0008*/ 	.word	0x00000000
	.align		4
        /*000c*/ 	.word	0xfffffffe
	.align		4
        /*0010*/ 	.word	0x00000000
	.align		4
        /*0014*/ 	.word	0xfffffffd
	.align		4
        /*0018*/ 	.word	0x00000000
	.align		4
        /*001c*/ 	.word	0xfffffffc


//--------------------- .nv.constant4             --------------------------
	.section	.nv.constant4,"a",@progbits
	.align	8
	.align		8
.nv.constant4:
        /*0000*/ 	.dword	_$_str
	.align		8
        /*0008*/ 	.dword	_$_str_$_2


//--------------------- .text.triton_poi_fused__native_batch_norm_legit_no_training_add_native_batch_norm_backward_relu_22 --------------------------
	.section	.text.triton_poi_fused__native_batch_norm_legit_no_training_add_native_batch_norm_backward_relu_22,"ax",@progbits
	.align	128
        .global         triton_poi_fused__native_batch_norm_legit_no_training_add_native_batch_norm_backward_relu_22
        .type           triton_poi_fused__native_batch_norm_legit_no_training_add_native_batch_norm_backward_relu_22,@function
        .size           triton_poi_fused__native_batch_norm_legit_no_training_add_native_batch_norm_backward_relu_22,(.L_x_1 - triton_poi_fused__native_batch_norm_legit_no_training_add_native_batch_norm_backward_relu_22)
        .other          triton_poi_fused__native_batch_norm_legit_no_training_add_native_batch_norm_backward_relu_22,@"STO_CUDA_ENTRY STV_DEFAULT"
triton_poi_fused__native_batch_norm_legit_no_training_add_native_batch_norm_backward_relu_22:
.text.triton_poi_fused__native_batch_norm_legit_no_training_add_native_batch_norm_backward_relu_22:
[----:B------:R-:W-:Y:S01]  /*0000*/  LDC R1, c[0x0][0x28] ;  /* 0x00000a00ff017b82 */ /* 0x000fe20000000800 */
[----:B------:R-:W1:Y:S07]  /*0010*/  S2R R0, SR_TID.X ;  /* 0x0000000000007919 */ /* 0x000e6e0000002100 */
[----:B------:R-:W2:Y:S01]  /*0020*/  LDC.64 R2, c[0x0][0x228] ;  /* 0x00008a00ff027b82 */ /* 0x000ea20000000a00 */
[----:B------:R-:W-:Y:S01]  /*0030*/  ULDC.64 UR4, c[0x0][0x208] ;  /* 0x0000820000047ab9 */ /* 0x000fe20000000a00 */
[----:B------:R-:W3:Y:S06]  /*0040*/  S2R R5, SR_CTAID.X ;  /* 0x0000000000057919 */ /* 0x000eec0000002500 */
[----:B------:R-:W4:Y:S08]  /*0050*/  LDC.64 R10, c[0x0][0x218] ;  /* 0x00008600ff0a7b82 */ /* 0x000f300000000a00 */
[----:B------:R-:W5:Y:S08]  /*0060*/  LDC.64 R12, c[0x0][0x220] ;  /* 0x00008800ff0c7b82 */ /* 0x000f700000000a00 */
[----:B------:R-:W5:Y:S01]  /*0070*/  LDC.64 R8, c[0x0][0x238] ;  /* 0x00008e00ff087b82 */ /* 0x000f620000000a00 */
[----:B-1----:R-:W-:-:S07]  /*0080*/  SHF.L.U32 R0, R0, 0x1, RZ ;  /* 0x0000000100007819 */ /* 0x002fce00000006ff */
[----:B------:R-:W1:Y:S01]  /*0090*/  LDC.64 R14, c[0x0][0x230] ;  /* 0x00008c00ff0e7b82 */ /* 0x000e620000000a00 */
[----:B------:R-:W-:-:S04]  /*00a0*/  LOP3.LUT R0, R0, 0x1fe, RZ, 0xc0, !PT ;  /* 0x000001fe00007812 */ /* 0x000fc800078ec0ff */
[----:B---3--:R-:W-:-:S05]  /*00b0*/  LEA R0, R5, R0, 0x9 ;  /* 0x0000000005007211 */ /* 0x008fca00078e48ff */
[----:B------:R-:W-:-:S05]  /*00c0*/  IMAD.HI R4, R0, 0x66666667, RZ ;  /* 0x6666666700047827 */ /* 0x000fca00078e02ff */
[----:B------:R-:W-:-:S04]  /*00d0*/  SHF.R.U32.HI R5, RZ, 0x1f, R4 ;  /* 0x0000001fff057819 */ /* 0x000fc80000011604 */
[----:B------:R-:W-:-:S05]  /*00e0*/  LEA.HI.SX32 R5, R4, R5, 0x18 ;  /* 0x0000000504057211 */ /* 0x000fca00078fc2ff */
[----:B------:R-:W-:Y:S02]  /*00f0*/  IMAD R6, R5, -0x280, R0 ;  /* 0xfffffd8005067824 */ /* 0x000fe400078e0200 */
[----:B------:R-:W3:Y:S02]  /*0100*/  LDC.64 R4, c[0x0][0x210] ;  /* 0x00008400ff047b82 */ /* 0x000ee40000000a00 */
[----:B--2---:R-:W-:-:S06]  /*0110*/  IMAD.WIDE R2, R6, 0x4, R2 ;  /* 0x0000000406027825 */ /* 0x004fcc00078e0202 */
[----:B------:R-:W2:Y:S01]  /*0120*/  LDG.E.EL.64 R2, desc[UR4][R2.64] ;  /* 0x0000000402027981 */ /* 0x000ea2000c2e1b00 */
[----:B----4-:R-:W-:-:S04]  /*0130*/  IMAD.WIDE R10, R0, 0x4, R10 ;  /* 0x00000004000a7825 */ /* 0x010fc800078e020a */
[C---:B-----5:R-:W-:Y:S02]  /*0140*/  IMAD.WIDE R12, R6.reuse, 0x4, R12 ;  /* 0x00000004060c7825 */ /* 0x060fe400078e020c */
[----:B------:R-:W4:Y:S02]  /*0150*/  LDG.E.64 R10, desc[UR4][R10.64] ;  /* 0x000000040a0a7981 */ /* 0x000f24000c1e1b00 */
[C---:B0-----:R-:W-:Y:S02]  /*0160*/  IMAD.WIDE R8, R6.reuse, 0x4, R8 ;  /* 0x0000000406087825 */ /* 0x041fe400078e0208 */
[----:B------:R-:W5:Y:S02]  /*0170*/  LDG.E.EL.64 R12, desc[UR4][R12.64] ;  /* 0x000000040c0c7981 */ /* 0x000f64000c2e1b00 */
[----:B-1----:R-:W-:Y:S02]  /*0180*/  IMAD.WIDE R14, R6, 0x4, R14 ;  /* 0x00000004060e7825 */ /* 0x002fe400078e020e */
[----:B------:R-:W4:Y:S02]  /*0190*/  LDG.E.EL.64 R8, desc[UR4][R8.64] ;  /* 0x0000000408087981 */ /* 0x000f24000c2e1b00 */
[----:B---3--:R-:W-:-:S02]  /*01a0*/  IMAD.WIDE R4, R0, 0x4, R4 ;  /* 0x0000000400047825 */ /* 0x008fc400078e0204 */
[----:B------:R0:W3:Y:S04]  /*01b0*/  LDG.E.EL.64 R6, desc[UR4][R14.64] ;  /* 0x000000040e067981 */ /* 0x0000e8000c2e1b00 */
[----:B------:R-:W4:Y:S01]  /*01c0*/  LDG.E.64 R4, desc[UR4][R4.64] ;  /* 0x0000000404047981 */ /* 0x000f22000c1e1b00 */
[----:B------:R-:W-:Y:S01]  /*01d0*/  HFMA2.MMA R18, -RZ, RZ, 1.625, 0 ;  /* 0x3e800000ff127435 */ /* 0x000fe200000001ff */
[----:B--2---:R-:W-:Y:S01]  /*01e0*/  FADD R2, R2, 9.9999997473787516356e-06 ;  /* 0x3727c5ac02027421 */ /* 0x004fe20000000000 */
[----:B------:R-:W-:-:S03]  /*01f0*/  FADD R3, R3, 9.9999997473787516356e-06 ;  /* 0x3727c5ac03037421 */ /* 0x000fc60000000000 */
[----:B------:R-:W1:Y:S08]  /*0200*/  MUFU.SQRT R16, R2 ;  /* 0x0000000200107308 */ /* 0x000e700000002000 */
[----:B------:R2:W0:Y:S01]  /*0210*/  MUFU.SQRT R17, R3 ;  /* 0x0000000300117308 */ /* 0x0004220000002000 */
[C---:B-1----:R-:W-:Y:S02]  /*0220*/  FSETP.GT.AND P0, PT, R16.reuse, 8.50705917302346158658e+37, PT ;  /* 0x7e8000001000780b */ /* 0x042fe40003f04000 */
[----:B------:R-:W-:Y:S01]  /*0230*/  FSETP.GEU.AND P2, PT, R16, 1.175494350822287508e-38, PT ;  /* 0x008000001000780b */ /* 0x000fe20003f4e000 */
[----:B--2---:R-:W1:Y:S01]  /*0240*/  LDC.64 R2, c[0x0][0x240] ;  /* 0x00009000ff027b82 */ /* 0x004e620000000a00 */
[----:B0-----:R-:W-:-:S02]  /*0250*/  FSETP.GT.AND P1, PT, R17, 8.50705917302346158658e+37, PT ;  /* 0x7e8000001100780b */ /* 0x001fc40003f24000 */
[----:B------:R-:W-:-:S07]  /*0260*/  FSETP.GEU.AND P3, PT, R17, 1.175494350822287508e-38, PT ;  /* 0x008000001100780b */ /* 0x000fce0003f6e000 */
[----:B------:R-:W-:-:S04]  /*0270*/  @P0 FMUL R16, R16, 0.25 ;  /* 0x3e80000010100820 */ /* 0x000fc80000400000 */
[----:B------:R-:W-:Y:S01]  /*0280*/  @!P2 FMUL R16, R16, 16777216 ;  /* 0x4b8000001010a820 */ /* 0x000fe20000400000 */
[----:B------:R-:W-:-:S04]  /*0290*/  @P1 FMUL R17, R17, 0.25 ;  /* 0x3e80000011111820 */ /* 0x000fc80000400000 */
[----:B------:R-:W-:Y:S01]  /*02a0*/  @!P3 FMUL R17, R17, 16777216 ;  /* 0x4b8000001111b820 */ /* 0x000fe20000400000 */
[----:B------:R-:W0:Y:S01]  /*02b0*/  MUFU.RCP R16, R16 ;  /* 0x0000001000107308 */ /* 0x000e220000001000 */
[----:B------:R-:W-:-:S07]  /*02c0*/  FSEL R15, R18, 1, P0 ;  /* 0x3f800000120f7808 */ /* 0x000fce0000000000 */
[----:B------:R-:W2:Y:S01]  /*02d0*/  MUFU.RCP R17, R17 ;  /* 0x0000001100117308 */ /* 0x000ea20000001000 */
[----:B------:R-:W-:Y:S01]  /*02e0*/  FSEL R18, R18, 1, P1 ;  /* 0x3f80000012127808 */ /* 0x000fe20000800000 */
[----:B----4-:R-:W-:Y:S01]  /*02f0*/  FADD R14, R5, R11 ;  /* 0x0000000b050e7221 */ /* 0x010fe20000000000 */
[----:B------:R-:W-:Y:S02]  /*0300*/  FADD R11, R4, R10 ;  /* 0x0000000a040b7221 */ /* 0x000fe40000000000 */
[----:B------:R-:W4:Y:S01]  /*0310*/  LDC.64 R4, c[0x0][0x248] ;  /* 0x00009200ff047b82 */ /* 0x000f220000000a00 */
[----:B------:R-:W-:Y:S01]  /*0320*/  @!P2 FMUL R15, R15, 16777216 ;  /* 0x4b8000000f0fa820 */ /* 0x000fe20000400000 */
[----:B------:R-:W-:Y:S01]  /*0330*/  @!P3 FMUL R18, R18, 16777216 ;  /* 0x4b8000001212b820 */ /* 0x000fe20000400000 */
[----:B-----5:R-:W-:Y:S01]  /*0340*/  FADD R13, -R13, R14 ;  /* 0x0000000e0d0d7221 */ /* 0x020fe20000000100 */
[----:B------:R-:W-:Y:S01]  /*0350*/  FADD R12, -R12, R11 ;  /* 0x0000000b0c0c7221 */ /* 0x000fe20000000100 */
[----:B0-----:R-:W-:Y:S01]  /*0360*/  FMUL R15, R16, R15 ;  /* 0x0000000f100f7220 */ /* 0x001fe20000400000 */
[----:B--2---:R-:W-:-:S03]  /*0370*/  FMUL R18, R17, R18 ;  /* 0x0000001211127220 */ /* 0x004fc60000400000 */
[----:B------:R-:W-:Y:S01]  /*0380*/  FMUL R15, R12, R15 ;  /* 0x0000000f0c0f7220 */ /* 0x000fe20000400000 */
[----:B------:R-:W-:-:S03]  /*0390*/  FMUL R18, R13, R18 ;  /* 0x000000120d127220 */ /* 0x000fc60000400000 */
[----:B---3--:R-:W-:Y:S01]  /*03a0*/  FFMA R6, R6, R15, R8 ;  /* 0x0000000f06067223 */ /* 0x008fe20000000008 */
[----:B------:R-:W-:-:S04]  /*03b0*/  FFMA R7, R7, R18, R9 ;  /* 0x0000001207077223 */ /* 0x000fc80000000009 */
[----:B------:R-:W-:Y:S02]  /*03c0*/  FSETP.GEU.AND P0, PT, R6, RZ, PT ;  /* 0x000000ff0600720b */ /* 0x000fe40003f0e000 */
[C---:B------:R-:W-:Y:S01]  /*03d0*/  FSETP.GEU.AND P1, PT, R7.reuse, RZ, PT ;  /* 0x000000ff0700720b */ /* 0x040fe20003f2e000 */
[----:B-1----:R-:W-:Y:S01]  /*03e0*/  IMAD.WIDE R2, R0, 0x4, R2 ;  /* 0x0000000400027825 */ /* 0x002fe200078e0202 */
[----:B------:R-:W-:Y:S02]  /*03f0*/  FSEL R6, R6, RZ, P0 ;  /* 0x000000ff06067208 */ /* 0x000fe40000000000 */
[----:B------:R-:W-:Y:S01]  /*0400*/  FSEL R7, R7, RZ, P1 ;  /* 0x000000ff07077208 */ /* 0x000fe20000800000 */
[----:B----4-:R-:W-:-:S04]  /*0410*/  IMAD.WIDE R4, R0, 0x4, R4 ;  /* 0x0000000400047825 */ /* 0x010fc800078e0204 */
[----:B------:R-:W-:Y:S04]  /*0420*/  STG.E.64 desc[UR4][R2.64], R6 ;  /* 0x0000000602007986 */ /* 0x000fe8000c101b04 */
[----:B------:R-:W-:Y:S01]  /*0430*/  STG.E.64 desc[UR4][R4.64], R12 ;  /* 0x0000000c04007986 */ /* 0x000fe2000c101b04 */
[----:B------:R-:W-:Y:S05]  /*0440*/  EXIT ;  /* 0x000000000000794d */ /* 0x000fea0003800000 */
.L_x_0:
[----:B------:R-:W-:-:S00]  /*0450*/  BRA `(.L_x_0) ;  /* 0xfffffffc00fc7947 */ /* 0x000fc0000383ffff */
[----:B------:R-:W-:-:S00]  /*0460*/  NOP ;  /* 0x0000000000007918 */ /* 0x000fc00000000000 */
        /* <DEDUP_REMOVED lines=9> */
.L_x_1:


//--------------------- .nv.global.init           --------------------------
	.section	.nv.global.init,"aw",@progbits
.nv.global.init:
	.type		_$_str,@object
	.size		_$_str,(_$_str_$_2 - _$_str)
_$_str:
        /*0000*/ 	.byte	0x5f, 0x5f, 0x43, 0x55, 0x44, 0x41, 0x5f, 0x46, 0x54, 0x5a, 0x00
	.type		_$_str_$_2,@object
	.size		_$_str_$_2,(.L_1 - _$_str_$_2)
_$_str_$_2:
        /*000b*/ 	.byte	0x5f, 0x5f, 0x43, 0x55, 0x44, 0x41, 0x5f, 0x50, 0x52, 0x45, 0x43, 0x5f, 0x53, 0x51, 0x52, 0x54
        /*001b*/ 	.byte	0x00
.L_1:


//--------------------- .nv.constant0.triton_poi_fused__native_batch_norm_legit_no_training_add_native_batch_norm_backward_relu_22 --------------------------
	.section	.nv.constant0.triton_poi_fused__native_batch_norm_legit_no_training_add_native_batch_norm_backward_relu_22,"a",@progbits
	.sectionflags	@""
	.align	4
.nv.constant0.triton_poi_fused__native_batch_norm_legit_no_training_add_native_batch_norm_backward_relu_22:
	.zero		596
